	.headerflags	@"EF_CUDA_TEXMODE_UNIFIED EF_CUDA_64BIT_ADDRESS EF_CUDA_ACCELERATORS EF_CUDA_SM90 EF_CUDA_VIRTUAL_SM(EF_CUDA_SM90)"
	.elftype	@"ET_EXEC"


//--------------------- .nv.info                  --------------------------
	.section	.nv.info,"",@"SHT_CUDA_INFO"
	.align	4


	//----- nvinfo : EIATTR_REGCOUNT
	.align		4
        /*0000*/ 	.byte	0x04, 0x2f
        /*0002*/ 	.short	(.L_1 - .L_0)
	.align		4
.L_0:
        /*0004*/ 	.word	index@(triton_poi_fused_relu_7)
        /*0008*/ 	.word	0x0000000c


	//----- nvinfo : EIATTR_MIN_STACK_SIZE
	.align		4
.L_1:
        /*000c*/ 	.byte	0x04, 0x12
        /*000e*/ 	.short	(.L_3 - .L_2)
	.align		4
.L_2:
        /*0010*/ 	.word	index@(triton_poi_fused_relu_7)
        /*0014*/ 	.word	0x00000000


	//----- nvinfo : EIATTR_FRAME_SIZE
	.align		4
.L_3:
        /*0018*/ 	.byte	0x04, 0x11
        /*001a*/ 	.short	(.L_5 - .L_4)
	.align		4
.L_4:
        /*001c*/ 	.word	index@(triton_poi_fused_relu_7)
        /*0020*/ 	.word	0x00000000


	//----- nvinfo : EIATTR_MIN_STACK_SIZE
	.align		4
.L_5:
        /*0024*/ 	.byte	0x04, 0x12
        /*0026*/ 	.short	(.L_7 - .L_6)
	.align		4
.L_6:
        /*0028*/ 	.word	index@(triton_poi_fused_relu_7)
        /*002c*/ 	.word	0x00000000
.L_7:


//--------------------- .nv.info.triton_poi_fused_relu_7 --------------------------
	.section	.nv.info.triton_poi_fused_relu_7,"",@"SHT_CUDA_INFO"
	.sectionflags	@""
	.align	4


	//----- nvinfo : EIATTR_CUDA_API_VERSION
	.align		4
        /*0000*/ 	.byte	0x04, 0x37
        /*0002*/ 	.short	(.L_9 - .L_8)
.L_8:
        /*0004*/ 	.word	0x0000007c


	//----- nvinfo : EIATTR_KPARAM_INFO
	.align		4
.L_9:
        /*0008*/ 	.byte	0x04, 0x17
        /*000a*/ 	.short	(.L_11 - .L_10)
.L_10:
        /*000c*/ 	.word	0x00000000
        /*0010*/ 	.short	0x0002
        /*0012*/ 	.short	0x0010
        /*0014*/ 	.byte	0x00, 0xf0, 0x11, 0x00


	//----- nvinfo : EIATTR_KPARAM_INFO
	.align		4
.L_11:
        /*0018*/ 	.byte	0x04, 0x17
        /*001a*/ 	.short	(.L_13 - .L_12)
.L_12:
        /*001c*/ 	.word	0x00000000
        /*0020*/ 	.short	0x0001
        /*0022*/ 	.short	0x0008
        /*0024*/ 	.byte	0x00, 0xf4, 0x21, 0x00


	//----- nvinfo : EIATTR_KPARAM_INFO
	.align		4
.L_13:
        /*0028*/ 	.byte	0x04, 0x17
        /*002a*/ 	.short	(.L_15 - .L_14)
.L_14:
        /*002c*/ 	.word	0x00000000
        /*0030*/ 	.short	0x0000
        /*0032*/ 	.short	0x0000
        /*0034*/ 	.byte	0x00, 0xf4, 0x21, 0x00


	//----- nvinfo : EIATTR_SPARSE_MMA_MASK
	.align		4
.L_15:
        /*0038*/ 	.byte	0x03, 0x50
        /*003a*/ 	.short	0x0000


	//----- nvinfo : EIATTR_MAXREG_COUNT
	.align		4
        /*003c*/ 	.byte	0x03, 0x1b
        /*003e*/ 	.short	0x00ff


	//----- nvinfo : EIATTR_EXIT_INSTR_OFFSETS
	.align		4
        /*0040*/ 	.byte	0x04, 0x1c
        /*0042*/ 	.short	(.L_17 - .L_16)


	//   ....[0]....
.L_16:
        /*0044*/ 	.word	0x00000170


	//   ....[1]....
        /*0048*/ 	.word	0x00000190


	//----- nvinfo : EIATTR_REQNTID
	.align		4
.L_17:
        /*004c*/ 	.byte	0x04, 0x10
        /*004e*/ 	.short	(.L_19 - .L_18)
.L_18:
        /*0050*/ 	.word	0x00000080
        /*0054*/ 	.word	0x00000001
        /*0058*/ 	.word	0x00000001


	//----- nvinfo : EIATTR_CBANK_PARAM_SIZE
	.align		4
.L_19:
        /*005c*/ 	.byte	0x03, 0x19
        /*005e*/ 	.short	0x0014


	//----- nvinfo : EIATTR_PARAM_CBANK
	.align		4
        /*0060*/ 	.byte	0x04, 0x0a
        /*0062*/ 	.short	(.L_21 - .L_20)
	.align		4
.L_20:
        /*0064*/ 	.word	index@(.nv.constant0.triton_poi_fused_relu_7)
        /*0068*/ 	.short	0x0210
        /*006a*/ 	.short	0x0014


	//----- nvinfo : EIATTR_SW_WAR
	.align		4
.L_21:
        /*006c*/ 	.byte	0x04, 0x36
        /*006e*/ 	.short	(.L_23 - .L_22)
.L_22:
        /*0070*/ 	.word	0x00000008
.L_23:


//--------------------- .nv.callgraph             --------------------------
	.section	.nv.callgraph,"",@"SHT_CUDA_CALLGRAPH"
	.align	4
	.sectionentsize	8
	.align		4
        /*0000*/ 	.word	0x00000000
	.align		4
        /*0004*/ 	.word	0xffffffff
	.align		4
        /*0008*/ 	.word	0x00000000
	.align		4
        /*000c*/ 	.word	0xfffffffe
	.align		4
        /*0010*/ 	.word	0x00000000
	.align		4
        /*0014*/ 	.word	0xfffffffd
	.align		4
        /*0018*/ 	.word	0x00000000
	.align		4
        /*001c*/ 	.word	0xfffffffc


//--------------------- .text.triton_poi_fused_relu_7 --------------------------
	.section	.text.triton_poi_fused_relu_7,"ax",@progbits
	.align	128
        .global         triton_poi_fused_relu_7
        .type           triton_poi_fused_relu_7,@function
        .size           triton_poi_fused_relu_7,(.L_x_1 - triton_poi_fused_relu_7)
        .other          triton_poi_fused_relu_7,@"STO_CUDA_ENTRY STV_DEFAULT"
triton_poi_fused_relu_7:
.text.triton_poi_fused_relu_7:
[----:B------:R-:W0:Y:S02]  /*0000*/  LDC R1, c[0x0][0x28] ;  /* 0x00000a00ff017b82 */ /* 0x000e240000000800 */
[----:B------:R-:W1:Y:S01]  /*0010*/  S2R R6, SR_TID.X ;  /* 0x0000000000067919 */ /* 0x000e620000002100 */
[----:B------:R-:W2:Y:S01]  /*0020*/  LDC.64 R2, c[0x0][0x210] ;  /* 0x00008400ff027b82 */ /* 0x000ea20000000a00 */
[----:B------:R-:W-:Y:S01]  /*0030*/  ULDC.64 UR4, c[0x0][0x208] ;  /* 0x0000820000047ab9 */ /* 0x000fe20000000a00 */
[----:B------:R-:W3:Y:S06]  /*0040*/  S2R R7, SR_CTAID.X ;  /* 0x0000000000077919 */ /* 0x000eec0000002500 */
[----:B------:R-:W4:Y:S01]  /*0050*/  LDC.64 R4, c[0x0][0x218] ;  /* 0x00008600ff047b82 */ /* 0x000f220000000a00 */
[----:B-1----:R-:W-:-:S05]  /*0060*/  LOP3.LUT R6, R6, 0x7f, RZ, 0xc0, !PT ;  /* 0x0000007f06067812 */ /* 0x002fca00078ec0ff */
[----:B---3--:R-:W-:Y:S02]  /*0070*/  IMAD R7, R7, 0x80, R6 ;  /* 0x0000008007077824 */ /* 0x008fe400078e0206 */
[----:B------:R-:W-:Y:S02]  /*0080*/  IMAD.MOV.U32 R6, RZ, RZ, RZ ;  /* 0x000000ffff067224 */ /* 0x000fe400078e00ff */
[C---:B--2---:R-:W-:Y:S01]  /*0090*/  IMAD.WIDE R2, R7.reuse, 0x4, R2 ;  /* 0x0000000407027825 */ /* 0x044fe200078e0202 */
[----:B------:R-:W-:-:S03]  /*00a0*/  ISETP.GE.AND P1, PT, R7, 0x1c0, PT ;  /* 0x000001c00700780c */ /* 0x000fc60003f26270 */
[----:B------:R-:W-:-:S05]  /*00b0*/  IMAD.HI R0, R7, -0x6db6db6d, R6 ;  /* 0x9249249307007827 */ /* 0x000fca00078e0206 */
[----:B------:R-:W-:-:S04]  /*00c0*/  SHF.R.U32.HI R9, RZ, 0x1f, R0 ;  /* 0x0000001fff097819 */ /* 0x000fc80000011600 */
[----:B------:R-:W-:Y:S01]  /*00d0*/  LEA.HI.SX32 R9, R0, R9, 0x1e ;  /* 0x0000000900097211 */ /* 0x000fe200078ff2ff */
[----:B------:R-:W-:-:S04]  /*00e0*/  HFMA2.MMA R0, -RZ, RZ, 0, 0 ;  /* 0x00000000ff007435 */ /* 0x000fc800000001ff */
[----:B------:R-:W-:Y:S01]  /*00f0*/  IMAD R9, R9, -0x7, R7 ;  /* 0xfffffff909097824 */ /* 0x000fe200078e0207 */
[----:B------:R-:W-:-:S03]  /*0100*/  MOV R7, RZ ;  /* 0x000000ff00077202 */ /* 0x000fc60000000f00 */
[----:B----4-:R-:W-:Y:S02]  /*0110*/  IMAD.WIDE R4, R9, 0x4, R4 ;  /* 0x0000000409047825 */ /* 0x010fe400078e0204 */
[----:B------:R-:W2:Y:S04]  /*0120*/  @!P1 LDG.E R0, desc[UR4][R2.64] ;  /* 0x0000000402009981 */ /* 0x000ea8000c1e1900 */
[----:B------:R-:W2:Y:S02]  /*0130*/  @!P1 LDG.E.EL R7, desc[UR4][R4.64] ;  /* 0x0000000404079981 */ /* 0x000ea4000c2e1900 */
[----:B--2---:R-:W-:Y:S01]  /*0140*/  FADD R6, R7, R0 ;  /* 0x0000000007067221 */ /* 0x004fe20000000000 */
[----:B------:R-:W-:-:S04]  /*0150*/  FSETP.GEU.AND P0, PT, R0, -R7, PT ;  /* 0x800000070000720b */ /* 0x000fc80003f0e000 */
[----:B------:R-:W-:Y:S01]  /*0160*/  FSEL R7, R6, RZ, P0 ;  /* 0x000000ff06077208 */ /* 0x000fe20000000000 */
[----:B------:R-:W-:Y:S08]  /*0170*/  @P1 EXIT ;  /* 0x000000000000194d */ /* 0x000ff00003800000 */
[----:B------:R-:W-:Y:S01]  /*0180*/  STG.E desc[UR4][R2.64], R7 ;  /* 0x0000000702007986 */ /* 0x000fe2000c101904 */
[----:B------:R-:W-:Y:S05]  /*0190*/  EXIT ;  /* 0x000000000000794d */ /* 0x000fea0003800000 */
.L_x_0:
[----:B------:R-:W-:-:S00]  /*01a0*/  BRA `(.L_x_0) ;  /* 0xfffffffc00fc7947 */ /* 0x000fc0000383ffff */
[----:B------:R-:W-:-:S00]  /*01b0*/  NOP ;  /* 0x0000000000007918 */ /* 0x000fc00000000000 */
        /* <DEDUP_REMOVED lines=12> */
.L_x_1:


//--------------------- .nv.constant0.triton_poi_fused_relu_7 --------------------------
	.section	.nv.constant0.triton_poi_fused_relu_7,"a",@progbits
	.sectionflags	@""
	.align	4
.nv.constant0.triton_poi_fused_relu_7:
	.zero		548
